//
// Generated by NVIDIA NVVM Compiler
//
// Compiler Build ID: CL-36424714
// Cuda compilation tools, release 13.0, V13.0.88
// Based on NVVM 20.0.0
//

.version 9.0
.target sm_100
.address_size 64

	// .globl	_Z7cudacnnPfS_S_iii

.visible .entry _Z7cudacnnPfS_S_iii(
	.param .u64 .ptr .align 1 _Z7cudacnnPfS_S_iii_param_0,
	.param .u64 .ptr .align 1 _Z7cudacnnPfS_S_iii_param_1,
	.param .u64 .ptr .align 1 _Z7cudacnnPfS_S_iii_param_2,
	.param .u32 _Z7cudacnnPfS_S_iii_param_3,
	.param .u32 _Z7cudacnnPfS_S_iii_param_4,
	.param .u32 _Z7cudacnnPfS_S_iii_param_5
)
{
	.reg .pred 	%p<26>;
	.reg .b32 	%r<80>;
	.reg .b32 	%f<99>;
	.reg .b64 	%rd<58>;

	ld.param.u64 	%rd8, [_Z7cudacnnPfS_S_iii_param_0];
	ld.param.u64 	%rd9, [_Z7cudacnnPfS_S_iii_param_1];
	ld.param.u64 	%rd7, [_Z7cudacnnPfS_S_iii_param_2];
	ld.param.u32 	%r24, [_Z7cudacnnPfS_S_iii_param_3];
	ld.param.u32 	%r25, [_Z7cudacnnPfS_S_iii_param_4];
	ld.param.u32 	%r27, [_Z7cudacnnPfS_S_iii_param_5];
	cvta.to.global.u64 	%rd1, %rd9;
	cvta.to.global.u64 	%rd2, %rd8;
	mov.u32 	%r28, %ctaid.x;
	mov.u32 	%r29, %ntid.x;
	mov.u32 	%r30, %tid.x;
	mad.lo.s32 	%r1, %r28, %r29, %r30;
	mov.u32 	%r31, %ctaid.y;
	mov.u32 	%r32, %ntid.y;
	mov.u32 	%r33, %tid.y;
	mad.lo.s32 	%r34, %r31, %r32, %r33;
	max.s32 	%r35, %r1, %r34;
	setp.ge.s32 	%p1, %r35, %r27;
	@%p1 bra 	$L__BB0_45;
	setp.lt.s32 	%p2, %r25, 1;
	mov.f32 	%f77, 0f00000000;
	@%p2 bra 	$L__BB0_44;
	and.b32  	%r3, %r25, 7;
	add.s32 	%r4, %r3, -1;
	and.b32  	%r5, %r25, 3;
	and.b32  	%r6, %r25, 2147483640;
	and.b32  	%r7, %r25, 1;
	mov.f32 	%f77, 0f00000000;
	mov.b32 	%r75, 0;
	cvt.u64.u32 	%rd41, %r34;
$L__BB0_3:
	setp.lt.u32 	%p3, %r25, 8;
	add.s32 	%r9, %r75, %r1;
	mul.lo.s32 	%r10, %r9, %r24;
	mul.lo.s32 	%r11, %r75, %r25;
	mov.b32 	%r78, 0;
	@%p3 bra 	$L__BB0_22;
	mov.b32 	%r76, 0;
	cvt.s64.s32 	%rd16, %r10;
	cvt.u64.u32 	%rd20, %r11;
$L__BB0_5:
	.pragma "nounroll";
	add.s32 	%r13, %r76, %r34;
	max.s32 	%r39, %r9, %r13;
	setp.ge.s32 	%p4, %r39, %r24;
	@%p4 bra 	$L__BB0_7;
	add.s32 	%r40, %r13, %r10;
	mul.wide.s32 	%rd10, %r40, 4;
	add.s64 	%rd11, %rd2, %rd10;
	ld.global.f32 	%f43, [%rd11];
	add.s32 	%r41, %r76, %r11;
	mul.wide.u32 	%rd12, %r41, 4;
	add.s64 	%rd13, %rd1, %rd12;
	ld.global.f32 	%f44, [%rd13];
	fma.rn.f32 	%f77, %f43, %f44, %f77;
$L__BB0_7:
	add.s32 	%r42, %r13, 1;
	max.s32 	%r43, %r9, %r42;
	setp.ge.s32 	%p5, %r43, %r24;
	cvt.s64.s32 	%rd15, %r76;
	add.s64 	%rd17, %rd15, %rd41;
	add.s64 	%rd18, %rd17, %rd16;
	shl.b64 	%rd19, %rd18, 2;
	add.s64 	%rd3, %rd2, %rd19;
	add.s64 	%rd21, %rd15, %rd20;
	shl.b64 	%rd22, %rd21, 2;
	add.s64 	%rd4, %rd1, %rd22;
	@%p5 bra 	$L__BB0_9;
	ld.global.f32 	%f45, [%rd3+4];
	ld.global.f32 	%f46, [%rd4+4];
	fma.rn.f32 	%f77, %f45, %f46, %f77;
$L__BB0_9:
	add.s32 	%r44, %r13, 2;
	max.s32 	%r45, %r9, %r44;
	setp.ge.s32 	%p6, %r45, %r24;
	@%p6 bra 	$L__BB0_11;
	ld.global.f32 	%f47, [%rd3+8];
	ld.global.f32 	%f48, [%rd4+8];
	fma.rn.f32 	%f77, %f47, %f48, %f77;
$L__BB0_11:
	add.s32 	%r46, %r13, 3;
	max.s32 	%r47, %r9, %r46;
	setp.ge.s32 	%p7, %r47, %r24;
	@%p7 bra 	$L__BB0_13;
	ld.global.f32 	%f49, [%rd3+12];
	ld.global.f32 	%f50, [%rd4+12];
	fma.rn.f32 	%f77, %f49, %f50, %f77;
$L__BB0_13:
	add.s32 	%r48, %r13, 4;
	max.s32 	%r49, %r9, %r48;
	setp.ge.s32 	%p8, %r49, %r24;
	@%p8 bra 	$L__BB0_15;
	ld.global.f32 	%f51, [%rd3+16];
	ld.global.f32 	%f52, [%rd4+16];
	fma.rn.f32 	%f77, %f51, %f52, %f77;
$L__BB0_15:
	add.s32 	%r50, %r13, 5;
	max.s32 	%r51, %r9, %r50;
	setp.ge.s32 	%p9, %r51, %r24;
	@%p9 bra 	$L__BB0_17;
	ld.global.f32 	%f53, [%rd3+20];
	ld.global.f32 	%f54, [%rd4+20];
	fma.rn.f32 	%f77, %f53, %f54, %f77;
$L__BB0_17:
	add.s32 	%r52, %r13, 6;
	max.s32 	%r53, %r9, %r52;
	setp.ge.s32 	%p10, %r53, %r24;
	@%p10 bra 	$L__BB0_19;
	ld.global.f32 	%f55, [%rd3+24];
	ld.global.f32 	%f56, [%rd4+24];
	fma.rn.f32 	%f77, %f55, %f56, %f77;
$L__BB0_19:
	add.s32 	%r54, %r13, 7;
	max.s32 	%r55, %r9, %r54;
	setp.ge.s32 	%p11, %r55, %r24;
	@%p11 bra 	$L__BB0_21;
	ld.global.f32 	%f57, [%rd3+28];
	ld.global.f32 	%f58, [%rd4+28];
	fma.rn.f32 	%f77, %f57, %f58, %f77;
$L__BB0_21:
	add.s32 	%r76, %r76, 8;
	setp.ne.s32 	%p12, %r76, %r6;
	mov.u32 	%r78, %r6;
	@%p12 bra 	$L__BB0_5;
$L__BB0_22:
	setp.eq.s32 	%p13, %r3, 0;
	@%p13 bra 	$L__BB0_43;
	setp.lt.u32 	%p14, %r4, 3;
	@%p14 bra 	$L__BB0_33;
	add.s32 	%r16, %r78, %r34;
	max.s32 	%r57, %r9, %r16;
	setp.ge.s32 	%p15, %r57, %r24;
	@%p15 bra 	$L__BB0_26;
	add.s32 	%r58, %r16, %r10;
	mul.wide.s32 	%rd23, %r58, 4;
	add.s64 	%rd24, %rd2, %rd23;
	ld.global.f32 	%f60, [%rd24];
	add.s32 	%r59, %r78, %r11;
	mul.wide.u32 	%rd25, %r59, 4;
	add.s64 	%rd26, %rd1, %rd25;
	ld.global.f32 	%f61, [%rd26];
	fma.rn.f32 	%f77, %f60, %f61, %f77;
$L__BB0_26:
	add.s32 	%r60, %r16, 1;
	max.s32 	%r61, %r9, %r60;
	setp.ge.s32 	%p16, %r61, %r24;
	cvt.u64.u32 	%rd28, %r78;
	cvt.s64.s32 	%rd29, %r10;
	add.s64 	%rd30, %rd28, %rd41;
	add.s64 	%rd31, %rd30, %rd29;
	shl.b64 	%rd32, %rd31, 2;
	add.s64 	%rd5, %rd2, %rd32;
	cvt.u64.u32 	%rd33, %r11;
	add.s64 	%rd34, %rd28, %rd33;
	shl.b64 	%rd35, %rd34, 2;
	add.s64 	%rd6, %rd1, %rd35;
	@%p16 bra 	$L__BB0_28;
	ld.global.f32 	%f62, [%rd5+4];
	ld.global.f32 	%f63, [%rd6+4];
	fma.rn.f32 	%f77, %f62, %f63, %f77;
$L__BB0_28:
	add.s32 	%r62, %r16, 2;
	max.s32 	%r63, %r9, %r62;
	setp.ge.s32 	%p17, %r63, %r24;
	@%p17 bra 	$L__BB0_30;
	ld.global.f32 	%f64, [%rd5+8];
	ld.global.f32 	%f65, [%rd6+8];
	fma.rn.f32 	%f77, %f64, %f65, %f77;
$L__BB0_30:
	add.s32 	%r64, %r16, 3;
	max.s32 	%r65, %r9, %r64;
	setp.ge.s32 	%p18, %r65, %r24;
	@%p18 bra 	$L__BB0_32;
	ld.global.f32 	%f66, [%rd5+12];
	ld.global.f32 	%f67, [%rd6+12];
	fma.rn.f32 	%f77, %f66, %f67, %f77;
$L__BB0_32:
	add.s32 	%r78, %r78, 4;
$L__BB0_33:
	setp.eq.s32 	%p19, %r5, 0;
	@%p19 bra 	$L__BB0_43;
	setp.eq.s32 	%p20, %r5, 1;
	@%p20 bra 	$L__BB0_40;
	add.s32 	%r19, %r78, %r34;
	max.s32 	%r66, %r9, %r19;
	setp.ge.s32 	%p21, %r66, %r24;
	@%p21 bra 	$L__BB0_37;
	add.s32 	%r67, %r19, %r10;
	mul.wide.s32 	%rd36, %r67, 4;
	add.s64 	%rd37, %rd2, %rd36;
	ld.global.f32 	%f69, [%rd37];
	add.s32 	%r68, %r78, %r11;
	mul.wide.u32 	%rd38, %r68, 4;
	add.s64 	%rd39, %rd1, %rd38;
	ld.global.f32 	%f70, [%rd39];
	fma.rn.f32 	%f77, %f69, %f70, %f77;
$L__BB0_37:
	add.s32 	%r69, %r19, 1;
	max.s32 	%r70, %r9, %r69;
	setp.ge.s32 	%p22, %r70, %r24;
	@%p22 bra 	$L__BB0_39;
	cvt.s64.s32 	%rd40, %r10;
	cvt.s64.s32 	%rd42, %r78;
	add.s64 	%rd43, %rd42, %rd41;
	add.s64 	%rd44, %rd43, %rd40;
	shl.b64 	%rd45, %rd44, 2;
	add.s64 	%rd46, %rd2, %rd45;
	ld.global.f32 	%f71, [%rd46+4];
	cvt.u64.u32 	%rd47, %r11;
	add.s64 	%rd48, %rd42, %rd47;
	shl.b64 	%rd49, %rd48, 2;
	add.s64 	%rd50, %rd1, %rd49;
	ld.global.f32 	%f72, [%rd50+4];
	fma.rn.f32 	%f77, %f71, %f72, %f77;
$L__BB0_39:
	add.s32 	%r78, %r78, 2;
$L__BB0_40:
	setp.eq.s32 	%p23, %r7, 0;
	@%p23 bra 	$L__BB0_43;
	add.s32 	%r22, %r78, %r34;
	max.s32 	%r71, %r9, %r22;
	setp.ge.s32 	%p24, %r71, %r24;
	@%p24 bra 	$L__BB0_43;
	add.s32 	%r72, %r22, %r10;
	mul.wide.s32 	%rd51, %r72, 4;
	add.s64 	%rd52, %rd2, %rd51;
	ld.global.f32 	%f73, [%rd52];
	add.s32 	%r73, %r78, %r11;
	mul.wide.u32 	%rd53, %r73, 4;
	add.s64 	%rd54, %rd1, %rd53;
	ld.global.f32 	%f74, [%rd54];
	fma.rn.f32 	%f77, %f73, %f74, %f77;
$L__BB0_43:
	add.s32 	%r75, %r75, 1;
	setp.ne.s32 	%p25, %r75, %r25;
	@%p25 bra 	$L__BB0_3;
$L__BB0_44:
	mad.lo.s32 	%r74, %r27, %r1, %r34;
	cvta.to.global.u64 	%rd55, %rd7;
	mul.wide.s32 	%rd56, %r74, 4;
	add.s64 	%rd57, %rd55, %rd56;
	st.global.f32 	[%rd57], %f77;
$L__BB0_45:
	ret;

}


// ===== COMPILED SASS (sm_100) =====

	.target	sm_100

	.elftype	@"ET_EXEC"


//--------------------- .note.nv.tkinfo           --------------------------
	.section	.note.nv.tkinfo,"",@"SHT_NOTE"
	.sectionflags	@"SHF_NOTE_NV_TKINFO"
	.tkinfo
        /*0018*/ 	.word	0x00000002
        /*0030*/ 	.string	""
        /*0030*/ 	.string	"ptxas"
        /*0030*/ 	.string	"Cuda compilation tools, release 13.0, V13.0.88"
        /*0030*/ 	.string	"Build cuda_13.0.r13.0/compiler.36424714_0"
        /*0030*/ 	.string	"-arch sm_100 -m 64 "



//--------------------- .note.nv.cuinfo           --------------------------
	.section	.note.nv.cuinfo,"",@"SHT_NOTE"
	.sectionflags	@"SHF_NOTE_NV_CUINFO"
        /*0018*/ 	.short	0x0002
        /*001a*/ 	.short	0x0064
        /*001c*/ 	.short	0x0082
	.zero		2


//--------------------- .nv.info                  --------------------------
	.section	.nv.info,"",@"SHT_CUDA_INFO"
	.align	4


	//----- nvinfo : EIATTR_REGCOUNT
	.align		4
        /*0000*/ 	.byte	0x04, 0x2f
        /*0002*/ 	.short	(.L_1 - .L_0)
	.align		4
.L_0:
        /*0004*/ 	.word	index@(_Z7cudacnnPfS_S_iii)
        /*0008*/ 	.word	0x0000001c


	//----- nvinfo : EIATTR_FRAME_SIZE
	.align		4
.L_1:
        /*000c*/ 	.byte	0x04, 0x11
        /*000e*/ 	.short	(.L_3 - .L_2)
	.align		4
.L_2:
        /*0010*/ 	.word	index@(_Z7cudacnnPfS_S_iii)
        /*0014*/ 	.word	0x00000000


	//----- nvinfo : EIATTR_MIN_STACK_SIZE
	.align		4
.L_3:
        /*0018*/ 	.byte	0x04, 0x12
        /*001a*/ 	.short	(.L_5 - .L_4)
	.align		4
.L_4:
        /*001c*/ 	.word	index@(_Z7cudacnnPfS_S_iii)
        /*0020*/ 	.word	0x00000000
.L_5:


//--------------------- .nv.compat                --------------------------
	.section	.nv.compat,"",@"SHT_CUDA_COMPAT_INFO"
	.align	4
        /*0000*/ 	.byte	0x02, 0x09, 0x00, 0x00, 0x02, 0x02, 0x01, 0x00, 0x02, 0x05, 0x05, 0x00, 0x03, 0x07, 0x01, 0x01
        /*0010*/ 	.byte	0x02, 0x03, 0x00, 0x00, 0x02, 0x06, 0x01, 0x00, 0x04, 0x0b, 0x08, 0x00, 0x09, 0x00, 0x00, 0x00
        /*0020*/ 	.byte	0x00, 0x00, 0x00, 0x00


//--------------------- .nv.info._Z7cudacnnPfS_S_iii --------------------------
	.section	.nv.info._Z7cudacnnPfS_S_iii,"",@"SHT_CUDA_INFO"
	.sectionflags	@""
	.align	4


	//----- nvinfo : EIATTR_CUDA_API_VERSION
	.align		4
        /*0000*/ 	.byte	0x04, 0x37
        /*0002*/ 	.short	(.L_7 - .L_6)
.L_6:
        /*0004*/ 	.word	0x00000082


	//----- nvinfo : EIATTR_KPARAM_INFO
	.align		4
.L_7:
        /*0008*/ 	.byte	0x04, 0x17
        /*000a*/ 	.short	(.L_9 - .L_8)
.L_8:
        /*000c*/ 	.word	0x00000000
        /*0010*/ 	.short	0x0005
        /*0012*/ 	.short	0x0020
        /*0014*/ 	.byte	0x00, 0xf0, 0x11, 0x00


	//----- nvinfo : EIATTR_KPARAM_INFO
	.align		4
.L_9:
        /*0018*/ 	.byte	0x04, 0x17
        /*001a*/ 	.short	(.L_11 - .L_10)
.L_10:
        /*001c*/ 	.word	0x00000000
        /*0020*/ 	.short	0x0004
        /*0022*/ 	.short	0x001c
        /*0024*/ 	.byte	0x00, 0xf0, 0x11, 0x00


	//----- nvinfo : EIATTR_KPARAM_INFO
	.align		4
.L_11:
        /*0028*/ 	.byte	0x04, 0x17
        /*002a*/ 	.short	(.L_13 - .L_12)
.L_12:
        /*002c*/ 	.word	0x00000000
        /*0030*/ 	.short	0x0003
        /*0032*/ 	.short	0x0018
        /*0034*/ 	.byte	0x00, 0xf0, 0x11, 0x00


	//----- nvinfo : EIATTR_KPARAM_INFO
	.align		4
.L_13:
        /*0038*/ 	.byte	0x04, 0x17
        /*003a*/ 	.short	(.L_15 - .L_14)
.L_14:
        /*003c*/ 	.word	0x00000000
        /*0040*/ 	.short	0x0002
        /*0042*/ 	.short	0x0010
        /*0044*/ 	.byte	0x00, 0xf5, 0x21, 0x00


	//----- nvinfo : EIATTR_KPARAM_INFO
	.align		4
.L_15:
        /*0048*/ 	.byte	0x04, 0x17
        /*004a*/ 	.short	(.L_17 - .L_16)
.L_16:
        /*004c*/ 	.word	0x00000000
        /*0050*/ 	.short	0x0001
        /*0052*/ 	.short	0x0008
        /*0054*/ 	.byte	0x00, 0xf5, 0x21, 0x00


	//----- nvinfo : EIATTR_KPARAM_INFO
	.align		4
.L_17:
        /*0058*/ 	.byte	0x04, 0x17
        /*005a*/ 	.short	(.L_19 - .L_18)
.L_18:
        /*005c*/ 	.word	0x00000000
        /*0060*/ 	.short	0x0000
        /*0062*/ 	.short	0x0000
        /*0064*/ 	.byte	0x00, 0xf5, 0x21, 0x00


	//----- nvinfo : EIATTR_SPARSE_MMA_MASK
	.align		4
.L_19:
        /*0068*/ 	.byte	0x03, 0x50
        /*006a*/ 	.short	0x0000


	//----- nvinfo : EIATTR_MAXREG_COUNT
	.align		4
        /*006c*/ 	.byte	0x03, 0x1b
        /*006e*/ 	.short	0x00ff


	//----- nvinfo : EIATTR_MERCURY_ISA_VERSION
	.align		4
        /*0070*/ 	.byte	0x03, 0x5f
        /*0072*/ 	.short	0x0101


	//----- nvinfo : EIATTR_VRC_CTA_INIT_COUNT
	.align		4
        /*0074*/ 	.byte	0x02, 0x4a
	.zero		1
	.zero		1


	//----- nvinfo : EIATTR_EXIT_INSTR_OFFSETS
	.align		4
        /*0078*/ 	.byte	0x04, 0x1c
        /*007a*/ 	.short	(.L_21 - .L_20)


	//   ....[0]....
.L_20:
        /*007c*/ 	.word	0x000000c0


	//   ....[1]....
        /*0080*/ 	.word	0x00000c70


	//----- nvinfo : EIATTR_CRS_STACK_SIZE
	.align		4
.L_21:
        /*0084*/ 	.byte	0x04, 0x1e
        /*0086*/ 	.short	(.L_23 - .L_22)
.L_22:
        /*0088*/ 	.word	0x00000000


	//----- nvinfo : EIATTR_CBANK_PARAM_SIZE
	.align		4
.L_23:
        /*008c*/ 	.byte	0x03, 0x19
        /*008e*/ 	.short	0x0024


	//----- nvinfo : EIATTR_PARAM_CBANK
	.align		4
        /*0090*/ 	.byte	0x04, 0x0a
        /*0092*/ 	.short	(.L_25 - .L_24)
	.align		4
.L_24:
        /*0094*/ 	.word	index@(.nv.constant0._Z7cudacnnPfS_S_iii)
        /*0098*/ 	.short	0x0380
        /*009a*/ 	.short	0x0024


	//----- nvinfo : EIATTR_SW_WAR
	.align		4
.L_25:
        /*009c*/ 	.byte	0x04, 0x36
        /*009e*/ 	.short	(.L_27 - .L_26)
.L_26:
        /*00a0*/ 	.word	0x00000008
.L_27:


//--------------------- .nv.callgraph             --------------------------
	.section	.nv.callgraph,"",@"SHT_CUDA_CALLGRAPH"
	.align	4
	.sectionentsize	8
	.align		4
        /*0000*/ 	.word	0x00000000
	.align		4
        /*0004*/ 	.word	0xffffffff
	.align		4
        /*0008*/ 	.word	0x00000000
	.align		4
        /*000c*/ 	.word	0xfffffffe
	.align		4
        /*0010*/ 	.word	0x00000000
	.align		4
        /*0014*/ 	.word	0xfffffffd
	.align		4
        /*0018*/ 	.word	0x00000000
	.align		4
        /*001c*/ 	.word	0xfffffffc


//--------------------- .text._Z7cudacnnPfS_S_iii --------------------------
	.section	.text._Z7cudacnnPfS_S_iii,"ax",@progbits
	.align	128
        .global         _Z7cudacnnPfS_S_iii
        .type           _Z7cudacnnPfS_S_iii,@function
        .size           _Z7cudacnnPfS_S_iii,(.L_x_9 - _Z7cudacnnPfS_S_iii)
        .other          _Z7cudacnnPfS_S_iii,@"STO_CUDA_ENTRY STV_DEFAULT"
_Z7cudacnnPfS_S_iii:
.text._Z7cudacnnPfS_S_iii:
[----:B------:R-:W-:Y:S01]  /*0000*/  LDC R1, c[0x0][0x37c] ;  /* 0x0000df00ff017b82 */ /* 0x000fe20000000800 */
[----:B------:R-:W0:Y:S07]  /*0010*/  S2R R3, SR_TID.X ;  /* 0x0000000000037919 */ /* 0x000e2e0000002100 */
[----:B------:R-:W0:Y:S01]  /*0020*/  S2UR UR4, SR_CTAID.X ;  /* 0x00000000000479c3 */ /* 0x000e220000002500 */
[----:B------:R-:W1:Y:S01]  /*0030*/  LDCU UR6, c[0x0][0x3a0] ;  /* 0x00007400ff0677ac */ /* 0x000e620008000800 */
[----:B------:R-:W2:Y:S06]  /*0040*/  S2R R5, SR_TID.Y ;  /* 0x0000000000057919 */ /* 0x000eac0000002200 */
[----:B------:R-:W0:Y:S08]  /*0050*/  LDC R0, c[0x0][0x360] ;  /* 0x0000d800ff007b82 */ /* 0x000e300000000800 */
[----:B------:R-:W2:Y:S08]  /*0060*/  S2UR UR5, SR_CTAID.Y ;  /* 0x00000000000579c3 */ /* 0x000eb00000002600 */
[----:B------:R-:W2:Y:S01]  /*0070*/  LDC R2, c[0x0][0x364] ;  /* 0x0000d900ff027b82 */ /* 0x000ea20000000800 */
[----:B0-----:R-:W-:-:S02]  /*0080*/  IMAD R0, R0, UR4, R3 ;  /* 0x0000000400007c24 */ /* 0x001fc4000f8e0203 */
[----:B--2---:R-:W-:-:S05]  /*0090*/  IMAD R3, R2, UR5, R5 ;  /* 0x0000000502037c24 */ /* 0x004fca000f8e0205 */
[----:B------:R-:W-:-:S04]  /*00a0*/  VIMNMX R2, PT, PT, R0, R3, !PT ;  /* 0x0000000300027248 */ /* 0x000fc80007fe0100 */
[----:B-1----:R-:W-:-:S13]  /*00b0*/  ISETP.GE.AND P0, PT, R2, UR6, PT ;  /* 0x0000000602007c0c */ /* 0x002fda000bf06270 */
[----:B------:R-:W-:Y:S05]  /*00c0*/  @P0 EXIT ;  /* 0x000000000000094d */ /* 0x000fea0003800000 */
[----:B------:R-:W0:Y:S01]  /*00d0*/  LDCU UR5, c[0x0][0x39c] ;  /* 0x00007380ff0577ac */ /* 0x000e220008000800 */
[----:B------:R-:W-:Y:S01]  /*00e0*/  IMAD.MOV.U32 R2, RZ, RZ, RZ ;  /* 0x000000ffff027224 */ /* 0x000fe200078e00ff */
[----:B------:R-:W1:Y:S01]  /*00f0*/  LDCU.64 UR10, c[0x0][0x358] ;  /* 0x00006b00ff0a77ac */ /* 0x000e620008000a00 */
[----:B0-----:R-:W-:-:S09]  /*0100*/  UISETP.GE.AND UP0, UPT, UR5, 0x1, UPT ;  /* 0x000000010500788c */ /* 0x001fd2000bf06270 */
[----:B-1----:R-:W-:Y:S05]  /*0110*/  BRA.U !UP0, `(.L_x_0) ;  /* 0x0000000908c07547 */ /* 0x002fea000b800000 */
[----:B------:R-:W-:Y:S01]  /*0120*/  ULOP3.LUT UR8, UR5, 0x7, URZ, 0xc0, !UPT ;  /* 0x0000000705087892 */ /* 0x000fe2000f8ec0ff */
[----:B------:R-:W-:Y:S01]  /*0130*/  IMAD.MOV.U32 R2, RZ, RZ, RZ ;  /* 0x000000ffff027224 */ /* 0x000fe200078e00ff */
[----:B------:R-:W-:Y:S02]  /*0140*/  ULOP3.LUT UR9, UR5, 0x3, URZ, 0xc0, !UPT ;  /* 0x0000000305097892 */ /* 0x000fe4000f8ec0ff */
[----:B------:R-:W-:Y:S02]  /*0150*/  UIADD3 UR4, UPT, UPT, UR8, -0x1, URZ ;  /* 0xffffffff08047890 */ /* 0x000fe4000fffe0ff */
[----:B------:R-:W-:Y:S02]  /*0160*/  ULOP3.LUT UR5, UR5, 0x7ffffff8, URZ, 0xc0, !UPT ;  /* 0x7ffffff805057892 */ /* 0x000fe4000f8ec0ff */
[----:B------:R-:W-:-:S03]  /*0170*/  UISETP.GE.U32.AND UP1, UPT, UR4, 0x3, UPT ;  /* 0x000000030400788c */ /* 0x000fc6000bf26070 */
[----:B------:R-:W-:-:S08]  /*0180*/  UMOV UR4, URZ ;  /* 0x000000ff00047c82 */ /* 0x000fd00008000000 */
.L_x_7:
[----:B------:R-:W0:Y:S01]  /*0190*/  LDCU.64 UR6, c[0x0][0x398] ;  /* 0x00007300ff0677ac */ /* 0x000e220008000a00 */
[----:B------:R-:W-:Y:S02]  /*01a0*/  VIADD R4, R0, UR4 ;  /* 0x0000000400047c36 */ /* 0x000fe40008000000 */
[----:B------:R-:W-:Y:S01]  /*01b0*/  IMAD.MOV.U32 R8, RZ, RZ, RZ ;  /* 0x000000ffff087224 */ /* 0x000fe200078e00ff */
[----:B0-----:R-:W-:Y:S01]  /*01c0*/  UISETP.GE.U32.AND UP2, UPT, UR7, 0x8, UPT ;  /* 0x000000080700788c */ /* 0x001fe2000bf46070 */
[----:B------:R-:W-:Y:S01]  /*01d0*/  IMAD R6, R4, UR6, RZ ;  /* 0x0000000604067c24 */ /* 0x000fe2000f8e02ff */
[----:B------:R-:W-:Y:S02]  /*01e0*/  UIMAD UR12, UR4, UR7, URZ ;  /* 0x00000007040c72a4 */ /* 0x000fe4000f8e02ff */
[----:B------:R-:W-:-:S04]  /*01f0*/  UIADD3 UR4, UPT, UPT, UR4, 0x1, URZ ;  /* 0x0000000104047890 */ /* 0x000fc8000fffe0ff */
[----:B------:R-:W-:Y:S01]  /*0200*/  UISETP.NE.AND UP0, UPT, UR4, UR7, UPT ;  /* 0x000000070400728c */ /* 0x000fe2000bf05270 */
[----:B------:R-:W-:Y:S10]  /*0210*/  BRA.U !UP2, `(.L_x_1) ;  /* 0x000000050a047547 */ /* 0x000ff4000b800000 */
[----:B------:R-:W-:Y:S01]  /*0220*/  SHF.R.S32.HI R5, RZ, 0x1f, R6 ;  /* 0x0000001fff057819 */ /* 0x000fe20000011406 */
[----:B------:R-:W-:Y:S01]  /*0230*/  IMAD.MOV.U32 R12, RZ, RZ, RZ ;  /* 0x000000ffff0c7224 */ /* 0x000fe200078e00ff */
[----:B------:R-:W0:Y:S06]  /*0240*/  LDCU UR6, c[0x0][0x398] ;  /* 0x00007300ff0677ac */ /* 0x000e2c0008000800 */
.L_x_2:
[----:B------:R-:W-:Y:S01]  /*0250*/  IMAD.IADD R7, R3, 0x1, R12 ;  /* 0x0000000103077824 */ /* 0x000fe200078e020c */
[----:B------:R-:W1:Y:S04]  /*0260*/  LDC.64 R18, c[0x0][0x388] ;  /* 0x0000e200ff127b82 */ /* 0x000e680000000a00 */
[----:B------:R-:W-:-:S04]  /*0270*/  VIMNMX R8, PT, PT, R4, R7, !PT ;  /* 0x0000000704087248 */ /* 0x000fc80007fe0100 */
[----:B------:R-:W2:Y:S01]  /*0280*/  LDC.64 R14, c[0x0][0x380] ;  /* 0x0000e000ff0e7b82 */ /* 0x000ea20000000a00 */
[----:B0-----:R-:W-:-:S13]  /*0290*/  ISETP.GE.AND P6, PT, R8, UR6, PT ;  /* 0x0000000608007c0c */ /* 0x001fda000bfc6270 */
[----:B------:R-:W-:Y:S02]  /*02a0*/  @!P6 VIADD R11, R12, UR12 ;  /* 0x0000000c0c0bec36 */ /* 0x000fe40008000000 */
[----:B------:R-:W-:Y:S02]  /*02b0*/  @!P6 IMAD.IADD R9, R6, 0x1, R7 ;  /* 0x000000010609e824 */ /* 0x000fe400078e0207 */
[----:B-1----:R-:W-:Y:S02]  /*02c0*/  @!P6 IMAD.WIDE.U32 R18, R11, 0x4, R18 ;  /* 0x000000040b12e825 */ /* 0x002fe400078e0012 */
[----:B------:R-:W0:Y:S02]  /*02d0*/  LDC.64 R10, c[0x0][0x380] ;  /* 0x0000e000ff0a7b82 */ /* 0x000e240000000a00 */
[----:B--2---:R-:W-:Y:S02]  /*02e0*/  @!P6 IMAD.WIDE R14, R9, 0x4, R14 ;  /* 0x00000004090ee825 */ /* 0x004fe400078e020e */
[----:B------:R-:W2:Y:S04]  /*02f0*/  @!P6 LDG.E R18, desc[UR10][R18.64] ;  /* 0x0000000a1212e981 */ /* 0x000ea8000c1e1900 */
[----:B------:R-:W1:Y:S01]  /*0300*/  LDC.64 R8, c[0x0][0x388] ;  /* 0x0000e200ff087b82 */ /* 0x000e620000000a00 */
[----:B------:R3:W2:Y:S01]  /*0310*/  @!P6 LDG.E R13, desc[UR10][R14.64] ;  /* 0x0000000a0e0de981 */ /* 0x0006a2000c1e1900 */
[----:B------:R-:W-:-:S02]  /*0320*/  VIADDMNMX R16, R7, 0x1, R4, !PT ;  /* 0x0000000107107846 */ /* 0x000fc40007800104 */
[----:B------:R-:W-:Y:S02]  /*0330*/  SHF.R.S32.HI R20, RZ, 0x1f, R12 ;  /* 0x0000001fff147819 */ /* 0x000fe4000001140c */
[----:B------:R-:W-:Y:S02]  /*0340*/  IADD3 R22, P2, P3, R6, R12, R3 ;  /* 0x0000000c06167210 */ /* 0x000fe40007b5e003 */
[----:B------:R-:W-:Y:S02]  /*0350*/  IADD3 R21, P4, PT, R12, UR12, RZ ;  /* 0x0000000c0c157c10 */ /* 0x000fe4000ff9e0ff */
[----:B------:R-:W-:Y:S02]  /*0360*/  VIADDMNMX R17, R7, 0x2, R4, !PT ;  /* 0x0000000207117846 */ /* 0x000fe40007800104 */
[----:B------:R-:W-:Y:S02]  /*0370*/  ISETP.GE.AND P0, PT, R16, UR6, PT ;  /* 0x0000000610007c0c */ /* 0x000fe4000bf06270 */
[----:B---3--:R-:W-:Y:S01]  /*0380*/  IADD3.X R14, PT, PT, R5, R20, RZ, P2, P3 ;  /* 0x00000014050e7210 */ /* 0x008fe200017e64ff */
[----:B------:R-:W-:Y:S01]  /*0390*/  IMAD.X R20, RZ, RZ, R20, P4 ;  /* 0x000000ffff147224 */ /* 0x000fe200020e0614 */
[----:B0-----:R-:W-:-:S02]  /*03a0*/  LEA R10, P2, R22, R10, 0x2 ;  /* 0x0000000a160a7211 */ /* 0x001fc400078410ff */
[----:B------:R-:W-:Y:S02]  /*03b0*/  ISETP.GE.AND P1, PT, R17, UR6, PT ;  /* 0x0000000611007c0c */ /* 0x000fe4000bf26270 */
[--C-:B------:R-:W-:Y:S02]  /*03c0*/  VIADDMNMX R15, R7, 0x3, R4.reuse, !PT ;  /* 0x00000003070f7846 */ /* 0x100fe40007800104 */
[----:B-1----:R-:W-:Y:S02]  /*03d0*/  LEA R8, P3, R21, R8, 0x2 ;  /* 0x0000000815087211 */ /* 0x002fe400078610ff */
[----:B------:R-:W-:Y:S02]  /*03e0*/  VIADDMNMX R16, R7, 0x4, R4, !PT ;  /* 0x0000000407107846 */ /* 0x000fe40007800104 */
[----:B------:R-:W-:Y:S02]  /*03f0*/  LEA.HI.X R11, R22, R11, R14, 0x2, P2 ;  /* 0x0000000b160b7211 */ /* 0x000fe400010f140e */
[----:B------:R-:W-:-:S02]  /*0400*/  LEA.HI.X R9, R21, R9, R20, 0x2, P3 ;  /* 0x0000000915097211 */ /* 0x000fc400018f1414 */
[----:B------:R-:W-:Y:S01]  /*0410*/  ISETP.GE.AND P2, PT, R15, UR6, PT ;  /* 0x000000060f007c0c */ /* 0x000fe2000bf46270 */
[----:B------:R-:W3:Y:S01]  /*0420*/  @!P0 LDG.E R17, desc[UR10][R10.64+0x4] ;  /* 0x0000040a0a118981 */ /* 0x000ee2000c1e1900 */
[C-C-:B------:R-:W-:Y:S02]  /*0430*/  VIADDMNMX R14, R7.reuse, 0x5, R4.reuse, !PT ;  /* 0x00000005070e7846 */ /* 0x140fe40007800104 */
[----:B------:R-:W-:Y:S01]  /*0440*/  ISETP.GE.AND P3, PT, R16, UR6, PT ;  /* 0x0000000610007c0c */ /* 0x000fe2000bf66270 */
[----:B------:R-:W4:Y:S01]  /*0450*/  @!P1 LDG.E R15, desc[UR10][R10.64+0x8] ;  /* 0x0000080a0a0f9981 */ /* 0x000f22000c1e1900 */
[----:B------:R-:W-:-:S03]  /*0460*/  VIADDMNMX R19, R7, 0x6, R4, !PT ;  /* 0x0000000607137846 */ /* 0x000fc60007800104 */
[----:B------:R-:W3:Y:S01]  /*0470*/  @!P0 LDG.E R16, desc[UR10][R8.64+0x4] ;  /* 0x0000040a08108981 */ /* 0x000ee2000c1e1900 */
[----:B------:R-:W-:-:S03]  /*0480*/  ISETP.GE.AND P4, PT, R14, UR6, PT ;  /* 0x000000060e007c0c */ /* 0x000fc6000bf86270 */
[----:B------:R-:W4:Y:S01]  /*0490*/  @!P1 LDG.E R14, desc[UR10][R8.64+0x8] ;  /* 0x0000080a080e9981 */ /* 0x000f22000c1e1900 */
[----:B------:R-:W-:Y:S02]  /*04a0*/  ISETP.GE.AND P5, PT, R19, UR6, PT ;  /* 0x0000000613007c0c */ /* 0x000fe4000bfa6270 */
[----:B------:R-:W-:Y:S01]  /*04b0*/  VIADDMNMX R20, R7, 0x7, R4, !PT ;  /* 0x0000000707147846 */ /* 0x000fe20007800104 */
[----:B------:R-:W5:Y:S04]  /*04c0*/  @!P2 LDG.E R19, desc[UR10][R8.64+0xc] ;  /* 0x00000c0a0813a981 */ /* 0x000f68000c1e1900 */
[----:B------:R-:W5:Y:S04]  /*04d0*/  @!P2 LDG.E R7, desc[UR10][R10.64+0xc] ;  /* 0x00000c0a0a07a981 */ /* 0x000f68000c1e1900 */
[----:B------:R-:W5:Y:S04]  /*04e0*/  @!P4 LDG.E R21, desc[UR10][R10.64+0x14] ;  /* 0x0000140a0a15c981 */ /* 0x000f68000c1e1900 */
[----:B------:R-:W5:Y:S04]  /*04f0*/  @!P5 LDG.E R23, desc[UR10][R10.64+0x18] ;  /* 0x0000180a0a17d981 */ /* 0x000f68000c1e1900 */
[----:B------:R-:W5:Y:S01]  /*0500*/  @!P5 LDG.E R22, desc[UR10][R8.64+0x18] ;  /* 0x0000180a0816d981 */ /* 0x000f62000c1e1900 */
[----:B--2---:R-:W-:Y:S01]  /*0510*/  @!P6 FFMA R2, R13, R18, R2 ;  /* 0x000000120d02e223 */ /* 0x004fe20000000002 */
[----:B------:R-:W-:-:S02]  /*0520*/  ISETP.GE.AND P6, PT, R20, UR6, PT ;  /* 0x0000000614007c0c */ /* 0x000fc4000bfc6270 */
[----:B------:R-:W2:Y:S04]  /*0530*/  @!P3 LDG.E R13, desc[UR10][R10.64+0x10] ;  /* 0x0000100a0a0db981 */ /* 0x000ea8000c1e1900 */
[----:B------:R-:W2:Y:S04]  /*0540*/  @!P3 LDG.E R18, desc[UR10][R8.64+0x10] ;  /* 0x0000100a0812b981 */ /* 0x000ea8000c1e1900 */
[----:B------:R-:W2:Y:S04]  /*0550*/  @!P4 LDG.E R20, desc[UR10][R8.64+0x14] ;  /* 0x0000140a0814c981 */ /* 0x000ea8000c1e1900 */
[----:B------:R-:W2:Y:S04]  /*0560*/  @!P6 LDG.E R25, desc[UR10][R10.64+0x1c] ;  /* 0x00001c0a0a19e981 */ /* 0x000ea8000c1e1900 */
[----:B------:R-:W2:Y:S01]  /*0570*/  @!P6 LDG.E R24, desc[UR10][R8.64+0x1c] ;  /* 0x00001c0a0818e981 */ /* 0x000ea2000c1e1900 */
[----:B------:R-:W-:-:S02]  /*0580*/  VIADD R12, R12, 0x8 ;  /* 0x000000080c0c7836 */ /* 0x000fc40000000000 */
[----:B---3--:R-:W-:-:S04]  /*0590*/  @!P0 FFMA R2, R17, R16, R2 ;  /* 0x0000001011028223 */ /* 0x008fc80000000002 */
[----:B----4-:R-:W-:Y:S01]  /*05a0*/  @!P1 FFMA R2, R15, R14, R2 ;  /* 0x0000000e0f029223 */ /* 0x010fe20000000002 */
[----:B------:R-:W-:-:S03]  /*05b0*/  ISETP.NE.AND P0, PT, R12, UR5, PT ;  /* 0x000000050c007c0c */ /* 0x000fc6000bf05270 */
[----:B-----5:R-:W-:-:S04]  /*05c0*/  @!P2 FFMA R2, R7, R19, R2 ;  /* 0x000000130702a223 */ /* 0x020fc80000000002 */
[----:B--2---:R-:W-:-:S04]  /*05d0*/  @!P3 FFMA R2, R13, R18, R2 ;  /* 0x000000120d02b223 */ /* 0x004fc80000000002 */
[----:B------:R-:W-:-:S04]  /*05e0*/  @!P4 FFMA R2, R21, R20, R2 ;  /* 0x000000141502c223 */ /* 0x000fc80000000002 */
[----:B------:R-:W-:-:S04]  /*05f0*/  @!P5 FFMA R2, R23, R22, R2 ;  /* 0x000000161702d223 */ /* 0x000fc80000000002 */
[----:B------:R-:W-:Y:S01]  /*0600*/  @!P6 FFMA R2, R25, R24, R2 ;  /* 0x000000181902e223 */ /* 0x000fe20000000002 */
[----:B------:R-:W-:Y:S06]  /*0610*/  @P0 BRA `(.L_x_2) ;  /* 0xfffffffc000c0947 */ /* 0x000fec000383ffff */
[----:B------:R-:W-:-:S07]  /*0620*/  IMAD.U32 R8, RZ, RZ, UR5 ;  /* 0x00000005ff087e24 */ /* 0x000fce000f8e00ff */
.L_x_1:
[----:B------:R-:W-:-:S09]  /*0630*/  UISETP.NE.AND UP2, UPT, UR8, URZ, UPT ;  /* 0x000000ff0800728c */ /* 0x000fd2000bf45270 */
[----:B------:R-:W-:Y:S05]  /*0640*/  BRA.U !UP2, `(.L_x_3) ;  /* 0x000000050a707547 */ /* 0x000fea000b800000 */
[----:B------:R-:W-:Y:S01]  /*0650*/  UISETP.NE.AND UP2, UPT, UR9, URZ, UPT ;  /* 0x000000ff0900728c */ /* 0x000fe2000bf45270 */
[----:B------:R-:W-:Y:S10]  /*0660*/  BRA.U !UP1, `(.L_x_4) ;  /* 0x00000001099c7547 */ /* 0x000ff4000b800000 */
[----:B------:R-:W-:Y:S01]  /*0670*/  IMAD.IADD R9, R3, 0x1, R8 ;  /* 0x0000000103097824 */ /* 0x000fe200078e0208 */
[----:B------:R-:W0:Y:S01]  /*0680*/  LDC.64 R14, c[0x0][0x380] ;  /* 0x0000e000ff0e7b82 */ /* 0x000e220000000a00 */
[----:B------:R-:W-:Y:S02]  /*0690*/  SHF.R.S32.HI R20, RZ, 0x1f, R6 ;  /* 0x0000001fff147819 */ /* 0x000fe40000011406 */
[----:B------:R-:W-:Y:S02]  /*06a0*/  IADD3 R7, P3, P4, R6, R8, R3 ;  /* 0x0000000806077210 */ /* 0x000fe40007c7e003 */
[----:B------:R-:W-:Y:S02]  /*06b0*/  VIMNMX R5, PT, PT, R4, R9, !PT ;  /* 0x0000000904057248 */ /* 0x000fe40007fe0100 */
[----:B------:R-:W-:Y:S01]  /*06c0*/  IADD3.X R20, PT, PT, R20, RZ, RZ, P3, P4 ;  /* 0x000000ff14147210 */ /* 0x000fe20001fe84ff */
[----:B------:R-:W1:Y:S01]  /*06d0*/  LDC.64 R12, c[0x0][0x380] ;  /* 0x0000e000ff0c7b82 */ /* 0x000e620000000a00 */
[----:B------:R-:W-:-:S02]  /*06e0*/  ISETP.GE.AND P0, PT, R5, UR6, PT ;  /* 0x0000000605007c0c */ /* 0x000fc4000bf06270 */
[----:B------:R-:W-:-:S04]  /*06f0*/  VIADDMNMX R5, R9, 0x1, R4, !PT ;  /* 0x0000000109057846 */ /* 0x000fc80007800104 */
[----:B------:R-:W-:Y:S01]  /*0700*/  ISETP.GE.AND P2, PT, R5, UR6, PT ;  /* 0x0000000605007c0c */ /* 0x000fe2000bf46270 */
[----:B------:R-:W2:Y:S01]  /*0710*/  LDC.64 R16, c[0x0][0x388] ;  /* 0x0000e200ff107b82 */ /* 0x000ea20000000a00 */
[----:B------:R-:W-:-:S04]  /*0720*/  VIADDMNMX R5, R9, 0x2, R4, !PT ;  /* 0x0000000209057846 */ /* 0x000fc80007800104 */
[----:B------:R-:W-:Y:S01]  /*0730*/  ISETP.GE.AND P1, PT, R5, UR6, PT ;  /* 0x0000000605007c0c */ /* 0x000fe2000bf26270 */
[----:B------:R-:W-:Y:S01]  /*0740*/  @!P0 IMAD.IADD R19, R6, 0x1, R9 ;  /* 0x0000000106138824 */ /* 0x000fe200078e0209 */
[----:B------:R-:W-:Y:S01]  /*0750*/  IADD3 R5, P5, PT, R8, UR12, RZ ;  /* 0x0000000c08057c10 */ /* 0x000fe2000ffbe0ff */
[----:B------:R-:W3:Y:S01]  /*0760*/  LDC.64 R10, c[0x0][0x388] ;  /* 0x0000e200ff0a7b82 */ /* 0x000ee20000000a00 */
[----:B------:R-:W-:Y:S01]  /*0770*/  VIADDMNMX R9, R9, 0x3, R4, !PT ;  /* 0x0000000309097846 */ /* 0x000fe20007800104 */
[----:B0-----:R-:W-:-:S04]  /*0780*/  @!P0 IMAD.WIDE R14, R19, 0x4, R14 ;  /* 0x00000004130e8825 */ /* 0x001fc800078e020e */
[----:B------:R-:W-:Y:S02]  /*0790*/  @!P0 VIADD R19, R8, UR12 ;  /* 0x0000000c08138c36 */ /* 0x000fe40008000000 */
[----:B------:R-:W-:Y:S01]  /*07a0*/  IMAD.X R18, RZ, RZ, RZ, P5 ;  /* 0x000000ffff127224 */ /* 0x000fe200028e06ff */
[C---:B-1----:R-:W-:Y:S01]  /*07b0*/  LEA R12, P3, R7.reuse, R12, 0x2 ;  /* 0x0000000c070c7211 */ /* 0x042fe200078610ff */
[----:B------:R-:W4:Y:S03]  /*07c0*/  @!P0 LDG.E R15, desc[UR10][R14.64] ;  /* 0x0000000a0e0f8981 */ /* 0x000f26000c1e1900 */
[----:B------:R-:W-:Y:S02]  /*07d0*/  LEA.HI.X R13, R7, R13, R20, 0x2, P3 ;  /* 0x0000000d070d7211 */ /* 0x000fe400018f1414 */
[----:B------:R-:W-:Y:S01]  /*07e0*/  ISETP.GE.AND P3, PT, R9, UR6, PT ;  /* 0x0000000609007c0c */ /* 0x000fe2000bf66270 */
[----:B--2---:R-:W-:-:S02]  /*07f0*/  @!P0 IMAD.WIDE.U32 R16, R19, 0x4, R16 ;  /* 0x0000000413108825 */ /* 0x004fc400078e0010 */
[----:B------:R-:W2:Y:S04]  /*0800*/  @!P1 LDG.E R9, desc[UR10][R12.64+0x8] ;  /* 0x0000080a0c099981 */ /* 0x000ea8000c1e1900 */
[----:B------:R-:W4:Y:S01]  /*0810*/  @!P0 LDG.E R16, desc[UR10][R16.64] ;  /* 0x0000000a10108981 */ /* 0x000f22000c1e1900 */
[----:B---3--:R-:W-:-:S04]  /*0820*/  LEA R10, P4, R5, R10, 0x2 ;  /* 0x0000000a050a7211 */ /* 0x008fc800078810ff */
[----:B------:R-:W-:Y:S01]  /*0830*/  LEA.HI.X R11, R5, R11, R18, 0x2, P4 ;  /* 0x0000000b050b7211 */ /* 0x000fe200020f1412 */
[----:B------:R-:W3:Y:S04]  /*0840*/  @!P3 LDG.E R19, desc[UR10][R12.64+0xc] ;  /* 0x00000c0a0c13b981 */ /* 0x000ee8000c1e1900 */
[----:B------:R-:W5:Y:S04]  /*0850*/  @!P2 LDG.E R5, desc[UR10][R12.64+0x4] ;  /* 0x0000040a0c05a981 */ /* 0x000f68000c1e1900 */
[----:B------:R-:W5:Y:S04]  /*0860*/  @!P2 LDG.E R7, desc[UR10][R10.64+0x4] ;  /* 0x0000040a0a07a981 */ /* 0x000f68000c1e1900 */
[----:B------:R-:W2:Y:S04]  /*0870*/  @!P1 LDG.E R18, desc[UR10][R10.64+0x8] ;  /* 0x0000080a0a129981 */ /* 0x000ea8000c1e1900 */
[----:B------:R-:W3:Y:S01]  /*0880*/  @!P3 LDG.E R20, desc[UR10][R10.64+0xc] ;  /* 0x00000c0a0a14b981 */ /* 0x000ee2000c1e1900 */
[----:B------:R-:W-:-:S02]  /*0890*/  VIADD R8, R8, 0x4 ;  /* 0x0000000408087836 */ /* 0x000fc40000000000 */
[----:B----4-:R-:W-:-:S04]  /*08a0*/  @!P0 FFMA R2, R15, R16, R2 ;  /* 0x000000100f028223 */ /* 0x010fc80000000002 */
[----:B-----5:R-:W-:-:S04]  /*08b0*/  @!P2 FFMA R2, R5, R7, R2 ;  /* 0x000000070502a223 */ /* 0x020fc80000000002 */
[----:B--2---:R-:W-:-:S04]  /*08c0*/  @!P1 FFMA R2, R9, R18, R2 ;  /* 0x0000001209029223 */ /* 0x004fc80000000002 */
[----:B---3--:R-:W-:-:S07]  /*08d0*/  @!P3 FFMA R2, R19, R20, R2 ;  /* 0x000000141302b223 */ /* 0x008fce0000000002 */
.L_x_4:
[----:B------:R-:W-:Y:S05]  /*08e0*/  BRA.U !UP2, `(.L_x_3) ;  /* 0x000000010ac87547 */ /* 0x000fea000b800000 */
[----:B------:R-:W0:Y:S01]  /*08f0*/  LDCU UR7, c[0x0][0x39c] ;  /* 0x00007380ff0777ac */ /* 0x000e220008000800 */
[----:B------:R-:W-:Y:S02]  /*0900*/  UISETP.NE.AND UP2, UPT, UR9, 0x1, UPT ;  /* 0x000000010900788c */ /* 0x000fe4000bf45270 */
[----:B0-----:R-:W-:-:S07]  /*0910*/  ULOP3.LUT UP3, URZ, UR7, 0x1, URZ, 0xc0, !UPT ;  /* 0x0000000107ff7892 */ /* 0x001fce000f86c0ff */
[----:B------:R-:W-:Y:S05]  /*0920*/  BRA.U !UP2, `(.L_x_5) ;  /* 0x000000010a787547 */ /* 0x000fea000b800000 */
[----:B------:R-:W-:Y:S01]  /*0930*/  IMAD.IADD R7, R3, 0x1, R8 ;  /* 0x0000000103077824 */ /* 0x000fe200078e0208 */
[----:B------:R-:W0:Y:S04]  /*0940*/  LDC.64 R16, c[0x0][0x380] ;  /* 0x0000e000ff107b82 */ /* 0x000e280000000a00 */
[----:B------:R-:W-:Y:S02]  /*0950*/  VIMNMX R5, PT, PT, R4, R7, !PT ;  /* 0x0000000704057248 */ /* 0x000fe40007fe0100 */
[----:B------:R-:W-:Y:S02]  /*0960*/  VIADDMNMX R9, R7, 0x1, R4, !PT ;  /* 0x0000000107097846 */ /* 0x000fe40007800104 */
[----:B------:R-:W1:Y:S01]  /*0970*/  LDC.64 R10, c[0x0][0x380] ;  /* 0x0000e000ff0a7b82 */ /* 0x000e620000000a00 */
[----:B------:R-:W-:-:S02]  /*0980*/  ISETP.GE.AND P0, PT, R5, UR6, PT ;  /* 0x0000000605007c0c */ /* 0x000fc4000bf06270 */
[----:B------:R-:W-:-:S05]  /*0990*/  ISETP.GE.AND P1, PT, R9, UR6, PT ;  /* 0x0000000609007c0c */ /* 0x000fca000bf26270 */
[----:B------:R-:W2:Y:S06]  /*09a0*/  LDC.64 R14, c[0x0][0x388] ;  /* 0x0000e200ff0e7b82 */ /* 0x000eac0000000a00 */
[C---:B------:R-:W-:Y:S02]  /*09b0*/  @!P0 IMAD.IADD R7, R6.reuse, 0x1, R7 ;  /* 0x0000000106078824 */ /* 0x040fe400078e0207 */
[----:B------:R-:W3:Y:S01]  /*09c0*/  LDC.64 R12, c[0x0][0x388] ;  /* 0x0000e200ff0c7b82 */ /* 0x000ee20000000a00 */
[----:B------:R-:W-:Y:S01]  /*09d0*/  @!P1 IADD3 R5, P2, P3, R6, R8, R3 ;  /* 0x0000000806059210 */ /* 0x000fe20007b5e003 */
[----:B0-----:R-:W-:Y:S01]  /*09e0*/  @!P0 IMAD.WIDE R16, R7, 0x4, R16 ;  /* 0x0000000407108825 */ /* 0x001fe200078e0210 */
[----:B------:R-:W-:-:S02]  /*09f0*/  @!P1 SHF.R.S32.HI R20, RZ, 0x1f, R6 ;  /* 0x0000001fff149819 */ /* 0x000fc40000011406 */
[----:B------:R-:W-:Y:S01]  /*0a00*/  @!P1 SHF.R.S32.HI R9, RZ, 0x1f, R8 ;  /* 0x0000001fff099819 */ /* 0x000fe20000011408 */
[C---:B------:R-:W-:Y:S01]  /*0a10*/  @!P0 VIADD R7, R8.reuse, UR12 ;  /* 0x0000000c08078c36 */ /* 0x040fe20008000000 */
[----:B------:R-:W-:Y:S01]  /*0a20*/  @!P1 IADD3 R19, P4, PT, R8, UR12, RZ ;  /* 0x0000000c08139c10 */ /* 0x000fe2000ff9e0ff */
[----:B------:R-:W4:Y:S01]  /*0a30*/  @!P0 LDG.E R17, desc[UR10][R16.64] ;  /* 0x0000000a10118981 */ /* 0x000f22000c1e1900 */
[----:B------:R-:W-:Y:S02]  /*0a40*/  @!P1 IADD3.X R20, PT, PT, R20, R9, RZ, P2, P3 ;  /* 0x0000000914149210 */ /* 0x000fe400017e64ff */
[----:B-1----:R-:W-:Y:S01]  /*0a50*/  @!P1 LEA R10, P2, R5, R10, 0x2 ;  /* 0x0000000a050a9211 */ /* 0x002fe200078410ff */
[----:B------:R-:W-:-:S03]  /*0a60*/  @!P1 IMAD.X R18, RZ, RZ, R9, P4 ;  /* 0x000000ffff129224 */ /* 0x000fc600020e0609 */
[----:B------:R-:W-:Y:S01]  /*0a70*/  @!P1 LEA.HI.X R11, R5, R11, R20, 0x2, P2 ;  /* 0x0000000b050b9211 */ /* 0x000fe200010f1414 */
[----:B--2---:R-:W-:-:S05]  /*0a80*/  @!P0 IMAD.WIDE.U32 R14, R7, 0x4, R14 ;  /* 0x00000004070e8825 */ /* 0x004fca00078e000e */
[----:B------:R-:W2:Y:S01]  /*0a90*/  @!P1 LDG.E R11, desc[UR10][R10.64+0x4] ;  /* 0x0000040a0a0b9981 */ /* 0x000ea2000c1e1900 */
[----:B---3--:R-:W-:-:S03]  /*0aa0*/  @!P1 LEA R12, P3, R19, R12, 0x2 ;  /* 0x0000000c130c9211 */ /* 0x008fc600078610ff */
[----:B------:R-:W4:Y:S01]  /*0ab0*/  @!P0 LDG.E R15, desc[UR10][R14.64] ;  /* 0x0000000a0e0f8981 */ /* 0x000f22000c1e1900 */
[----:B------:R-:W-:-:S05]  /*0ac0*/  @!P1 LEA.HI.X R13, R19, R13, R18, 0x2, P3 ;  /* 0x0000000d130d9211 */ /* 0x000fca00018f1412 */
[----:B------:R-:W2:Y:S01]  /*0ad0*/  @!P1 LDG.E R12, desc[UR10][R12.64+0x4] ;  /* 0x0000040a0c0c9981 */ /* 0x000ea2000c1e1900 */
[----:B------:R-:W-:Y:S02]  /*0ae0*/  VIADD R8, R8, 0x2 ;  /* 0x0000000208087836 */ /* 0x000fe40000000000 */
[----:B----4-:R-:W-:-:S04]  /*0af0*/  @!P0 FFMA R2, R15, R17, R2 ;  /* 0x000000110f028223 */ /* 0x010fc80000000002 */
[----:B--2---:R-:W-:-:S07]  /*0b00*/  @!P1 FFMA R2, R11, R12, R2 ;  /* 0x0000000c0b029223 */ /* 0x004fce0000000002 */
.L_x_5:
[----:B------:R-:W-:Y:S05]  /*0b10*/  BRA.U !UP3, `(.L_x_3) ;  /* 0x000000010b3c7547 */ /* 0x000fea000b800000 */
[----:B------:R-:W-:Y:S01]  /*0b20*/  IMAD.IADD R7, R3, 0x1, R8 ;  /* 0x0000000103077824 */ /* 0x000fe200078e0208 */
[----:B------:R-:W-:Y:S04]  /*0b30*/  BSSY.RECONVERGENT B0, `(.L_x_3) ;  /* 0x000000d000007945 */ /* 0x000fe80003800200 */
[----:B------:R-:W-:-:S04]  /*0b40*/  VIMNMX R4, PT, PT, R4, R7, !PT ;  /* 0x0000000704047248 */ /* 0x000fc80007fe0100 */
[----:B------:R-:W-:-:S13]  /*0b50*/  ISETP.GE.AND P0, PT, R4, UR6, PT ;  /* 0x0000000604007c0c */ /* 0x000fda000bf06270 */
[----:B------:R-:W-:Y:S05]  /*0b60*/  @P0 BRA `(.L_x_6) ;  /* 0x0000000000240947 */ /* 0x000fea0003800000 */
[----:B------:R-:W0:Y:S01]  /*0b70*/  LDC.64 R4, c[0x0][0x380] ;  /* 0x0000e000ff047b82 */ /* 0x000e220000000a00 */
[----:B------:R-:W-:Y:S02]  /*0b80*/  IMAD.IADD R7, R6, 0x1, R7 ;  /* 0x0000000106077824 */ /* 0x000fe400078e0207 */
[----:B------:R-:W-:-:S05]  /*0b90*/  VIADD R9, R8, UR12 ;  /* 0x0000000c08097c36 */ /* 0x000fca0008000000 */
[----:B------:R-:W1:Y:S01]  /*0ba0*/  LDC.64 R10, c[0x0][0x388] ;  /* 0x0000e200ff0a7b82 */ /* 0x000e620000000a00 */
[----:B0-----:R-:W-:-:S06]  /*0bb0*/  IMAD.WIDE R4, R7, 0x4, R4 ;  /* 0x0000000407047825 */ /* 0x001fcc00078e0204 */
[----:B------:R-:W2:Y:S01]  /*0bc0*/  LDG.E R5, desc[UR10][R4.64] ;  /* 0x0000000a04057981 */ /* 0x000ea2000c1e1900 */
[----:B-1----:R-:W-:-:S06]  /*0bd0*/  IMAD.WIDE.U32 R6, R9, 0x4, R10 ;  /* 0x0000000409067825 */ /* 0x002fcc00078e000a */
[----:B------:R-:W2:Y:S02]  /*0be0*/  LDG.E R6, desc[UR10][R6.64] ;  /* 0x0000000a06067981 */ /* 0x000ea4000c1e1900 */
[----:B--2---:R-:W-:-:S07]  /*0bf0*/  FFMA R2, R5, R6, R2 ;  /* 0x0000000605027223 */ /* 0x004fce0000000002 */
.L_x_6:
[----:B------:R-:W-:Y:S05]  /*0c00*/  BSYNC.RECONVERGENT B0 ;  /* 0x0000000000007941 */ /* 0x000fea0003800200 */
.L_x_3:
[----:B------:R-:W-:Y:S05]  /*0c10*/  BRA.U UP0, `(.L_x_7) ;  /* 0xfffffff5005c7547 */ /* 0x000fea000b83ffff */
.L_x_0:
[----:B------:R-:W0:Y:S01]  /*0c20*/  LDC.64 R4, c[0x0][0x390] ;  /* 0x0000e400ff047b82 */ /* 0x000e220000000a00 */
[----:B------:R-:W1:Y:S02]  /*0c30*/  LDCU UR6, c[0x0][0x3a0] ;  /* 0x00007400ff0677ac */ /* 0x000e640008000800 */
[----:B-1----:R-:W-:-:S04]  /*0c40*/  IMAD R3, R0, UR6, R3 ;  /* 0x0000000600037c24 */ /* 0x002fc8000f8e0203 */
[----:B0-----:R-:W-:-:S05]  /*0c50*/  IMAD.WIDE R4, R3, 0x4, R4 ;  /* 0x0000000403047825 */ /* 0x001fca00078e0204 */
[----:B------:R-:W-:Y:S01]  /*0c60*/  STG.E desc[UR10][R4.64], R2 ;  /* 0x0000000204007986 */ /* 0x000fe2000c10190a */
[----:B------:R-:W-:Y:S05]  /*0c70*/  EXIT ;  /* 0x000000000000794d */ /* 0x000fea0003800000 */
.L_x_8:
[----:B------:R-:W-:-:S00]  /*0c80*/  BRA `(.L_x_8) ;  /* 0xfffffffc00fc7947 */ /* 0x000fc0000383ffff */
[----:B------:R-:W-:-:S00]  /*0c90*/  NOP ;  /* 0x0000000000007918 */ /* 0x000fc00000000000 */
        /* <DEDUP_REMOVED lines=14> */
.L_x_9:


//--------------------- .nv.shared.reserved.0     --------------------------
	.section	.nv.shared.reserved.0,"aw",@nobits
	.weak		__nv_reservedSMEM_offset_0_alias
	.size		__nv_reservedSMEM_offset_0_alias, 0, 64
	.other		__nv_reservedSMEM_offset_0_alias,@"STO_CUDA_RESERVED_SHARED STV_DEFAULT"
__nv_reservedSMEM_offset_0_alias:
	.zero		0
	.zero		64


//--------------------- .nv.constant0._Z7cudacnnPfS_S_iii --------------------------
	.section	.nv.constant0._Z7cudacnnPfS_S_iii,"a",@progbits
	.sectionflags	@""
	.align	4
.nv.constant0._Z7cudacnnPfS_S_iii:
	.zero		932


//--------------------- SYMBOLS --------------------------

	.type		.nv.reservedSmem.offset0,@object
	.size		.nv.reservedSmem.offset0,0x4
